//
// Generated by NVIDIA NVVM Compiler
//
// Compiler Build ID: CL-36424714
// Cuda compilation tools, release 13.0, V13.0.88
// Based on NVVM 20.0.0
//

.version 9.0
.target sm_100
.address_size 64

	// .globl	_Z6runDevPd

.visible .entry _Z6runDevPd(
	.param .u64 .ptr .align 1 _Z6runDevPd_param_0
)
{
	.reg .b32 	%r<5>;
	.reg .b64 	%rd<5>;
	.reg .b64 	%fd<3>;

	ld.param.u64 	%rd1, [_Z6runDevPd_param_0];
	cvta.to.global.u64 	%rd2, %rd1;
	mov.u32 	%r1, %ctaid.x;
	mov.u32 	%r2, %ntid.x;
	mov.u32 	%r3, %tid.x;
	mad.lo.s32 	%r4, %r1, %r2, %r3;
	cvt.rn.f64.s32 	%fd1, %r4;
	add.f64 	%fd2, %fd1, 0d400921FB54442D16;
	mul.wide.s32 	%rd3, %r4, 8;
	add.s64 	%rd4, %rd2, %rd3;
	st.global.f64 	[%rd4], %fd2;
	ret;

}


// ===== COMPILED SASS (sm_100) =====

	.target	sm_100

	.elftype	@"ET_EXEC"


//--------------------- .note.nv.tkinfo           --------------------------
	.section	.note.nv.tkinfo,"",@"SHT_NOTE"
	.sectionflags	@"SHF_NOTE_NV_TKINFO"
	.tkinfo
        /*0018*/ 	.word	0x00000002
        /*0030*/ 	.string	""
        /*0030*/ 	.string	"ptxas"
        /*0030*/ 	.string	"Cuda compilation tools, release 13.0, V13.0.88"
        /*0030*/ 	.string	"Build cuda_13.0.r13.0/compiler.36424714_0"
        /*0030*/ 	.string	"-arch sm_100 -m 64 "



//--------------------- .note.nv.cuinfo           --------------------------
	.section	.note.nv.cuinfo,"",@"SHT_NOTE"
	.sectionflags	@"SHF_NOTE_NV_CUINFO"
        /*0018*/ 	.short	0x0002
        /*001a*/ 	.short	0x0064
        /*001c*/ 	.short	0x0082
	.zero		2


//--------------------- .nv.info                  --------------------------
	.section	.nv.info,"",@"SHT_CUDA_INFO"
	.align	4


	//----- nvinfo : EIATTR_REGCOUNT
	.align		4
        /*0000*/ 	.byte	0x04, 0x2f
        /*0002*/ 	.short	(.L_1 - .L_0)
	.align		4
.L_0:
        /*0004*/ 	.word	index@(_Z6runDevPd)
        /*0008*/ 	.word	0x0000000a


	//----- nvinfo : EIATTR_FRAME_SIZE
	.align		4
.L_1:
        /*000c*/ 	.byte	0x04, 0x11
        /*000e*/ 	.short	(.L_3 - .L_2)
	.align		4
.L_2:
        /*0010*/ 	.word	index@(_Z6runDevPd)
        /*0014*/ 	.word	0x00000000


	//----- nvinfo : EIATTR_MIN_STACK_SIZE
	.align		4
.L_3:
        /*0018*/ 	.byte	0x04, 0x12
        /*001a*/ 	.short	(.L_5 - .L_4)
	.align		4
.L_4:
        /*001c*/ 	.word	index@(_Z6runDevPd)
        /*0020*/ 	.word	0x00000000
.L_5:


//--------------------- .nv.compat                --------------------------
	.section	.nv.compat,"",@"SHT_CUDA_COMPAT_INFO"
	.align	4
        /*0000*/ 	.byte	0x02, 0x09, 0x00, 0x00, 0x02, 0x02, 0x01, 0x00, 0x02, 0x05, 0x05, 0x00, 0x03, 0x07, 0x01, 0x01
        /*0010*/ 	.byte	0x02, 0x03, 0x00, 0x00, 0x02, 0x06, 0x01, 0x00, 0x04, 0x0b, 0x08, 0x00, 0x01, 0x00, 0x00, 0x00
        /*0020*/ 	.byte	0x00, 0x00, 0x00, 0x00


//--------------------- .nv.info._Z6runDevPd      --------------------------
	.section	.nv.info._Z6runDevPd,"",@"SHT_CUDA_INFO"
	.sectionflags	@""
	.align	4


	//----- nvinfo : EIATTR_CUDA_API_VERSION
	.align		4
        /*0000*/ 	.byte	0x04, 0x37
        /*0002*/ 	.short	(.L_7 - .L_6)
.L_6:
        /*0004*/ 	.word	0x00000082


	//----- nvinfo : EIATTR_KPARAM_INFO
	.align		4
.L_7:
        /*0008*/ 	.byte	0x04, 0x17
        /*000a*/ 	.short	(.L_9 - .L_8)
.L_8:
        /*000c*/ 	.word	0x00000000
        /*0010*/ 	.short	0x0000
        /*0012*/ 	.short	0x0000
        /*0014*/ 	.byte	0x00, 0xf5, 0x21, 0x00


	//----- nvinfo : EIATTR_SPARSE_MMA_MASK
	.align		4
.L_9:
        /*0018*/ 	.byte	0x03, 0x50
        /*001a*/ 	.short	0x0000


	//----- nvinfo : EIATTR_MAXREG_COUNT
	.align		4
        /*001c*/ 	.byte	0x03, 0x1b
        /*001e*/ 	.short	0x00ff


	//----- nvinfo : EIATTR_MERCURY_ISA_VERSION
	.align		4
        /*0020*/ 	.byte	0x03, 0x5f
        /*0022*/ 	.short	0x0101


	//----- nvinfo : EIATTR_VRC_CTA_INIT_COUNT
	.align		4
        /*0024*/ 	.byte	0x02, 0x4a
	.zero		1
	.zero		1


	//----- nvinfo : EIATTR_EXIT_INSTR_OFFSETS
	.align		4
        /*0028*/ 	.byte	0x04, 0x1c
        /*002a*/ 	.short	(.L_11 - .L_10)


	//   ....[0]....
.L_10:
        /*002c*/ 	.word	0x000000d0


	//----- nvinfo : EIATTR_CBANK_PARAM_SIZE
	.align		4
.L_11:
        /*0030*/ 	.byte	0x03, 0x19
        /*0032*/ 	.short	0x0008


	//----- nvinfo : EIATTR_PARAM_CBANK
	.align		4
        /*0034*/ 	.byte	0x04, 0x0a
        /*0036*/ 	.short	(.L_13 - .L_12)
	.align		4
.L_12:
        /*0038*/ 	.word	index@(.nv.constant0._Z6runDevPd)
        /*003c*/ 	.short	0x0380
        /*003e*/ 	.short	0x0008


	//----- nvinfo : EIATTR_SW_WAR
	.align		4
.L_13:
        /*0040*/ 	.byte	0x04, 0x36
        /*0042*/ 	.short	(.L_15 - .L_14)
.L_14:
        /*0044*/ 	.word	0x00000008
.L_15:


//--------------------- .nv.callgraph             --------------------------
	.section	.nv.callgraph,"",@"SHT_CUDA_CALLGRAPH"
	.align	4
	.sectionentsize	8
	.align		4
        /*0000*/ 	.word	0x00000000
	.align		4
        /*0004*/ 	.word	0xffffffff
	.align		4
        /*0008*/ 	.word	0x00000000
	.align		4
        /*000c*/ 	.word	0xfffffffe
	.align		4
        /*0010*/ 	.word	0x00000000
	.align		4
        /*0014*/ 	.word	0xfffffffd
	.align		4
        /*0018*/ 	.word	0x00000000
	.align		4
        /*001c*/ 	.word	0xfffffffc


//--------------------- .text._Z6runDevPd         --------------------------
	.section	.text._Z6runDevPd,"ax",@progbits
	.align	128
        .global         _Z6runDevPd
        .type           _Z6runDevPd,@function
        .size           _Z6runDevPd,(.L_x_1 - _Z6runDevPd)
        .other          _Z6runDevPd,@"STO_CUDA_ENTRY STV_DEFAULT"
_Z6runDevPd:
.text._Z6runDevPd:
[----:B------:R-:W-:Y:S01]  /*0000*/  LDC R1, c[0x0][0x37c] ;  /* 0x0000df00ff017b82 */ /* 0x000fe20000000800 */
[----:B------:R-:W0:Y:S07]  /*0010*/  S2R R0, SR_TID.X ;  /* 0x0000000000007919 */ /* 0x000e2e0000002100 */
[----:B------:R-:W0:Y:S01]  /*0020*/  S2UR UR4, SR_CTAID.X ;  /* 0x00000000000479c3 */ /* 0x000e220000002500 */
[----:B------:R-:W-:Y:S01]  /*0030*/  UMOV UR6, 0x54442d16 ;  /* 0x54442d1600067882 */ /* 0x000fe20000000000 */
[----:B------:R-:W-:-:S06]  /*0040*/  UMOV UR7, 0x400921fb ;  /* 0x400921fb00077882 */ /* 0x000fcc0000000000 */
[----:B------:R-:W0:Y:S08]  /*0050*/  LDC R7, c[0x0][0x360] ;  /* 0x0000d800ff077b82 */ /* 0x000e300000000800 */
[----:B------:R-:W1:Y:S01]  /*0060*/  LDC.64 R4, c[0x0][0x380] ;  /* 0x0000e000ff047b82 */ /* 0x000e620000000a00 */
[----:B0-----:R-:W-:Y:S01]  /*0070*/  IMAD R7, R7, UR4, R0 ;  /* 0x0000000407077c24 */ /* 0x001fe2000f8e0200 */
[----:B------:R-:W0:Y:S03]  /*0080*/  LDCU.64 UR4, c[0x0][0x358] ;  /* 0x00006b00ff0477ac */ /* 0x000e260008000a00 */
[----:B------:R-:W2:Y:S01]  /*0090*/  I2F.F64 R2, R7 ;  /* 0x0000000700027312 */ /* 0x000ea20000201c00 */
[----:B-1----:R-:W-:Y:S01]  /*00a0*/  IMAD.WIDE R4, R7, 0x8, R4 ;  /* 0x0000000807047825 */ /* 0x002fe200078e0204 */
[----:B--2---:R-:W-:-:S07]  /*00b0*/  DADD R2, R2, UR6 ;  /* 0x0000000602027e29 */ /* 0x004fce0008000000 */
[----:B0-----:R-:W-:Y:S01]  /*00c0*/  STG.E.64 desc[UR4][R4.64], R2 ;  /* 0x0000000204007986 */ /* 0x001fe2000c101b04 */
[----:B------:R-:W-:Y:S05]  /*00d0*/  EXIT ;  /* 0x000000000000794d */ /* 0x000fea0003800000 */
.L_x_0:
[----:B------:R-:W-:-:S00]  /*00e0*/  BRA `(.L_x_0) ;  /* 0xfffffffc00fc7947 */ /* 0x000fc0000383ffff */
[----:B------:R-:W-:-:S00]  /*00f0*/  NOP ;  /* 0x0000000000007918 */ /* 0x000fc00000000000 */
        /* <DEDUP_REMOVED lines=8> */
.L_x_1:


//--------------------- .nv.shared.reserved.0     --------------------------
	.section	.nv.shared.reserved.0,"aw",@nobits
	.weak		__nv_reservedSMEM_offset_0_alias
	.size		__nv_reservedSMEM_offset_0_alias, 0, 64
	.other		__nv_reservedSMEM_offset_0_alias,@"STO_CUDA_RESERVED_SHARED STV_DEFAULT"
__nv_reservedSMEM_offset_0_alias:
	.zero		0
	.zero		64


//--------------------- .nv.constant0._Z6runDevPd --------------------------
	.section	.nv.constant0._Z6runDevPd,"a",@progbits
	.sectionflags	@""
	.align	4
.nv.constant0._Z6runDevPd:
	.zero		904


//--------------------- SYMBOLS --------------------------

	.type		.nv.reservedSmem.offset0,@object
	.size		.nv.reservedSmem.offset0,0x4
